	.headerflags	@"EF_CUDA_TEXMODE_UNIFIED EF_CUDA_64BIT_ADDRESS EF_CUDA_SM80 EF_CUDA_VIRTUAL_SM(EF_CUDA_SM80)"
	.elftype	@"ET_EXEC"


//--------------------- .nv.info                  --------------------------
	.section	.nv.info,"",@"SHT_CUDA_INFO"
	.align	4


	//----- nvinfo : EIATTR_REGCOUNT
	.align		4
        /*0000*/ 	.byte	0x04, 0x2f
        /*0002*/ 	.short	(.L_1 - .L_0)
	.align		4
.L_0:
        /*0004*/ 	.word	index@(triton_)
        /*0008*/ 	.word	0x00000010


	//----- nvinfo : EIATTR_MIN_STACK_SIZE
	.align		4
.L_1:
        /*000c*/ 	.byte	0x04, 0x12
        /*000e*/ 	.short	(.L_3 - .L_2)
	.align		4
.L_2:
        /*0010*/ 	.word	index@(triton_)
        /*0014*/ 	.word	0x00000000


	//----- nvinfo : EIATTR_FRAME_SIZE
	.align		4
.L_3:
        /*0018*/ 	.byte	0x04, 0x11
        /*001a*/ 	.short	(.L_5 - .L_4)
	.align		4
.L_4:
        /*001c*/ 	.word	index@(triton_)
        /*0020*/ 	.word	0x00000000


	//----- nvinfo : EIATTR_MIN_STACK_SIZE
	.align		4
.L_5:
        /*0024*/ 	.byte	0x04, 0x12
        /*0026*/ 	.short	(.L_7 - .L_6)
	.align		4
.L_6:
        /*0028*/ 	.word	index@(triton_)
        /*002c*/ 	.word	0x00000000
.L_7:


//--------------------- .nv.info.triton_          --------------------------
	.section	.nv.info.triton_,"",@"SHT_CUDA_INFO"
	.sectionflags	@""
	.align	4


	//----- nvinfo : EIATTR_CUDA_API_VERSION
	.align		4
        /*0000*/ 	.byte	0x04, 0x37
        /*0002*/ 	.short	(.L_9 - .L_8)
.L_8:
        /*0004*/ 	.word	0x0000007c


	//----- nvinfo : EIATTR_SW2861232_WAR
	.align		4
.L_9:
        /*0008*/ 	.byte	0x01, 0x35
	.zero		2


	//----- nvinfo : EIATTR_PARAM_CBANK
	.align		4
        /*000c*/ 	.byte	0x04, 0x0a
        /*000e*/ 	.short	(.L_11 - .L_10)
	.align		4
.L_10:
        /*0010*/ 	.word	index@(.nv.constant0.triton_)
        /*0014*/ 	.short	0x0160
        /*0016*/ 	.short	0x0014


	//----- nvinfo : EIATTR_CBANK_PARAM_SIZE
	.align		4
.L_11:
        /*0018*/ 	.byte	0x03, 0x19
        /*001a*/ 	.short	0x0014


	//----- nvinfo : EIATTR_KPARAM_INFO
	.align		4
        /*001c*/ 	.byte	0x04, 0x17
        /*001e*/ 	.short	(.L_13 - .L_12)
.L_12:
        /*0020*/ 	.word	0x00000000
        /*0024*/ 	.short	0x0002
        /*0026*/ 	.short	0x0010
        /*0028*/ 	.byte	0x00, 0xf0, 0x11, 0x00


	//----- nvinfo : EIATTR_KPARAM_INFO
	.align		4
.L_13:
        /*002c*/ 	.byte	0x04, 0x17
        /*002e*/ 	.short	(.L_15 - .L_14)
.L_14:
        /*0030*/ 	.word	0x00000000
        /*0034*/ 	.short	0x0001
        /*0036*/ 	.short	0x0008
        /*0038*/ 	.byte	0x00, 0xf0, 0x21, 0x00


	//----- nvinfo : EIATTR_KPARAM_INFO
	.align		4
.L_15:
        /*003c*/ 	.byte	0x04, 0x17
        /*003e*/ 	.short	(.L_17 - .L_16)
.L_16:
        /*0040*/ 	.word	0x00000000
        /*0044*/ 	.short	0x0000
        /*0046*/ 	.short	0x0000
        /*0048*/ 	.byte	0x00, 0xf0, 0x21, 0x00


	//----- nvinfo : EIATTR_MAXREG_COUNT
	.align		4
.L_17:
        /*004c*/ 	.byte	0x03, 0x1b
        /*004e*/ 	.short	0x00ff


	//----- nvinfo : EIATTR_EXIT_INSTR_OFFSETS
	.align		4
        /*0050*/ 	.byte	0x04, 0x1c
        /*0052*/ 	.short	(.L_19 - .L_18)


	//   ....[0]....
.L_18:
        /*0054*/ 	.word	0x00000210


	//----- nvinfo : EIATTR_MAX_THREADS
	.align		4
.L_19:
        /*0058*/ 	.byte	0x04, 0x05
        /*005a*/ 	.short	(.L_21 - .L_20)
.L_20:
        /*005c*/ 	.word	0x00000080
        /*0060*/ 	.word	0x00000001
        /*0064*/ 	.word	0x00000001
.L_21:


//--------------------- .nv.callgraph             --------------------------
	.section	.nv.callgraph,"",@"SHT_CUDA_CALLGRAPH"
	.align	4
	.sectionentsize	8
	.align		4
        /*0000*/ 	.word	0x00000000
	.align		4
        /*0004*/ 	.word	0xffffffff
	.align		4
        /*0008*/ 	.word	0x00000000
	.align		4
        /*000c*/ 	.word	0xfffffffe
	.align		4
        /*0010*/ 	.word	0x00000000
	.align		4
        /*0014*/ 	.word	0xfffffffd
	.align		4
        /*0018*/ 	.word	0x00000000
	.align		4
        /*001c*/ 	.word	0xfffffffc


//--------------------- .nv.rel.action            --------------------------
	.section	.nv.rel.action,"",@"SHT_CUDA_RELOCINFO"
	.align	8
	.sectionentsize	8
        /*0000*/ 	.byte	0x73, 0x00, 0x00, 0x00, 0x00, 0x00, 0x00, 0x00, 0x00, 0x00, 0x00, 0x11, 0x25, 0x00, 0x05, 0x36


//--------------------- .nv.constant0.triton_     --------------------------
	.section	.nv.constant0.triton_,"a",@progbits
	.sectionflags	@""
	.align	4
.nv.constant0.triton_:
	.zero		372


//--------------------- .text.triton_             --------------------------
	.section	.text.triton_,"ax",@progbits
	.sectioninfo	@"SHI_REGISTERS=16"
	.align	128
        .global         triton_
        .type           triton_,@function
        .size           triton_,(.L_x_1 - triton_)
        .other          triton_,@"STO_CUDA_ENTRY STV_DEFAULT"
triton_:
.text.triton_:
[----:B------:R-:W-:Y:S02]  /*0000*/  IMAD.MOV.U32 R1, RZ, RZ, c[0x0][0x28] ;  /* 0x00000a00ff017624 */ /* 0x000fe400078e00ff */
[----:B------:R-:W0:Y:S01]  /*0010*/  S2R R3, SR_TID.X ;  /* 0x0000000000037919 */ /* 0x000e220000002100 */
[----:B------:R-:W-:-:S03]  /*0020*/  ULDC.64 UR4, c[0x0][0x118] ;  /* 0x0000460000047ab9 */ /* 0x000fc60000000a00 */
[----:B------:R-:W1:Y:S01]  /*0030*/  S2R R2, SR_CTAID.X ;  /* 0x0000000000027919 */ /* 0x000e620000002500 */
[----:B0-----:R-:W-:Y:S02]  /*0040*/  IMAD.SHL.U32 R3, R3, 0x8, RZ ;  /* 0x0000000803037824 */ /* 0x001fe400078e00ff */
[----:B-1----:R-:W-:Y:S01]  /*0050*/  IMAD.SHL.U32 R0, R2, 0x400, RZ ;  /* 0x0000040002007824 */ /* 0x002fe200078e00ff */
[----:B------:R-:W-:-:S04]  /*0060*/  SHF.R.S32.HI R4, RZ, 0x15, R2 ;  /* 0x00000015ff047819 */ /* 0x000fc80000011402 */
[C-C-:B------:R-:W-:Y:S02]  /*0070*/  LOP3.LUT R2, R0.reuse, 0x38, R3.reuse, 0xf8, !PT ;  /* 0x0000003800027812 */ /* 0x140fe400078ef803 */
[----:B------:R-:W-:Y:S02]  /*0080*/  LOP3.LUT R0, R0, 0x3f8, R3, 0xf8, !PT ;  /* 0x000003f800007812 */ /* 0x000fe400078ef803 */
[----:B------:R-:W-:Y:S02]  /*0090*/  SGXT R3, R4, 0x1 ;  /* 0x000000010403781a */ /* 0x000fe40000000200 */
[----:B------:R-:W-:Y:S02]  /*00a0*/  LOP3.LUT R2, R2, 0x4, RZ, 0xfc, !PT ;  /* 0x0000000402027812 */ /* 0x000fe400078efcff */
[C---:B------:R-:W-:Y:S02]  /*00b0*/  LEA.HI R4, R3.reuse, R0, RZ, 0x6 ;  /* 0x0000000003047211 */ /* 0x040fe400078f30ff */
[----:B------:R-:W-:-:S02]  /*00c0*/  LEA.HI R5, R3, R2, RZ, 0x6 ;  /* 0x0000000203057211 */ /* 0x000fc400078f30ff */
[----:B------:R-:W-:Y:S02]  /*00d0*/  LEA.HI R6, R3, R0, RZ, 0x8 ;  /* 0x0000000003067211 */ /* 0x000fe400078f40ff */
[----:B------:R-:W-:Y:S01]  /*00e0*/  LOP3.LUT R3, R4, 0xffffffc0, RZ, 0xc0, !PT ;  /* 0xffffffc004037812 */ /* 0x000fe200078ec0ff */
[----:B------:R-:W-:Y:S01]  /*00f0*/  IMAD.MOV.U32 R4, RZ, RZ, 0x4 ;  /* 0x00000004ff047424 */ /* 0x000fe200078e00ff */
[----:B------:R-:W-:Y:S02]  /*0100*/  LOP3.LUT R5, R5, 0xfffffc40, RZ, 0xc0, !PT ;  /* 0xfffffc4005057812 */ /* 0x000fe400078ec0ff */
[----:B------:R-:W-:Y:S01]  /*0110*/  SHF.R.S32.HI R6, RZ, 0x8, R6 ;  /* 0x00000008ff067819 */ /* 0x000fe20000011406 */
[----:B------:R-:W-:Y:S02]  /*0120*/  IMAD.IADD R3, R0, 0x1, -R3 ;  /* 0x0000000100037824 */ /* 0x000fe400078e0a03 */
[----:B------:R-:W-:Y:S02]  /*0130*/  IMAD.IADD R5, R2, 0x1, -R5 ;  /* 0x0000000102057824 */ /* 0x000fe400078e0a05 */
[----:B------:R-:W-:-:S02]  /*0140*/  IMAD R3, R6, 0x40, R3 ;  /* 0x0000004006037824 */ /* 0x000fc400078e0203 */
[----:B------:R-:W-:Y:S02]  /*0150*/  IMAD R5, R6, 0x40, R5 ;  /* 0x0000004006057824 */ /* 0x000fe400078e0205 */
[----:B------:R-:W-:-:S04]  /*0160*/  IMAD.WIDE R2, R3, R4, c[0x0][0x160] ;  /* 0x0000580003027625 */ /* 0x000fc800078e0204 */
[----:B------:R-:W-:Y:S01]  /*0170*/  IMAD.WIDE R4, R5, R4, c[0x0][0x160] ;  /* 0x0000580005047625 */ /* 0x000fe200078e0204 */
[----:B------:R-:W2:Y:S05]  /*0180*/  LDG.E.EL.128 R8, [R2.64] ;  /* 0x0000000402087981 */ /* 0x000eaa000c2e1d00 */
[----:B------:R-:W3:Y:S01]  /*0190*/  LDG.E.EL.128 R4, [R4.64] ;  /* 0x0000000404047981 */ /* 0x000ee2000c2e1d00 */
[----:B------:R-:W-:Y:S01]  /*01a0*/  IMAD.MOV.U32 R13, RZ, RZ, 0x2 ;  /* 0x00000002ff0d7424 */ /* 0x000fe200078e00ff */
[----:B--2---:R-:W-:Y:S02]  /*01b0*/  F2FP.BF16.PACK_AB R8, R9, R8 ;  /* 0x000000080908723e */ /* 0x004fe400000010ff */
[----:B------:R-:W-:-:S02]  /*01c0*/  F2FP.BF16.PACK_AB R9, R11, R10 ;  /* 0x0000000a0b09723e */ /* 0x000fc400000010ff */
[----:B---3--:R-:W-:Y:S01]  /*01d0*/  F2FP.BF16.PACK_AB R11, R7, R6 ;  /* 0x00000006070b723e */ /* 0x008fe200000010ff */
[----:B------:R-:W-:Y:S01]  /*01e0*/  IMAD.WIDE R6, R0, R13, c[0x0][0x168] ;  /* 0x00005a0000067625 */ /* 0x000fe200078e020d */
[----:B------:R-:W-:-:S05]  /*01f0*/  F2FP.BF16.PACK_AB R10, R5, R4 ;  /* 0x00000004050a723e */ /* 0x000fca00000010ff */
[----:B------:R-:W-:Y:S01]  /*0200*/  STG.E.128 [R6.64], R8 ;  /* 0x0000000806007986 */ /* 0x000fe2000c101d04 */
[----:B------:R-:W-:Y:S05]  /*0210*/  EXIT ;  /* 0x000000000000794d */ /* 0x000fea0003800000 */
.L_x_0:
[----:B------:R-:W-:-:S00]  /*0220*/  BRA `(.L_x_0) ;  /* 0xfffffff000007947 */ /* 0x000fc0000383ffff */
[----:B------:R-:W-:-:S00]  /*0230*/  NOP ;  /* 0x0000000000007918 */ /* 0x000fc00000000000 */
        /* <DEDUP_REMOVED lines=12> */
.L_x_1:
